//
// Generated by NVIDIA NVVM Compiler
//
// Compiler Build ID: CL-36424714
// Cuda compilation tools, release 13.0, V13.0.88
// Based on NVVM 20.0.0
//

.version 9.0
.target sm_100
.address_size 64

	// .globl	_Z14iterMandelbrotiffiiPi

.visible .entry _Z14iterMandelbrotiffiiPi(
	.param .u32 _Z14iterMandelbrotiffiiPi_param_0,
	.param .f32 _Z14iterMandelbrotiffiiPi_param_1,
	.param .f32 _Z14iterMandelbrotiffiiPi_param_2,
	.param .u32 _Z14iterMandelbrotiffiiPi_param_3,
	.param .u32 _Z14iterMandelbrotiffiiPi_param_4,
	.param .u64 .ptr .align 1 _Z14iterMandelbrotiffiiPi_param_5
)
{
	.reg .pred 	%p<8>;
	.reg .b32 	%r<22>;
	.reg .b32 	%f<23>;
	.reg .b64 	%rd<5>;

	ld.param.u32 	%r7, [_Z14iterMandelbrotiffiiPi_param_0];
	ld.param.f32 	%f11, [_Z14iterMandelbrotiffiiPi_param_1];
	ld.param.f32 	%f12, [_Z14iterMandelbrotiffiiPi_param_2];
	ld.param.u32 	%r8, [_Z14iterMandelbrotiffiiPi_param_3];
	ld.param.u32 	%r9, [_Z14iterMandelbrotiffiiPi_param_4];
	ld.param.u64 	%rd1, [_Z14iterMandelbrotiffiiPi_param_5];
	mov.u32 	%r11, %tid.x;
	mov.u32 	%r12, %ctaid.x;
	mov.u32 	%r13, %ntid.x;
	mad.lo.s32 	%r1, %r12, %r13, %r11;
	mov.u32 	%r14, %tid.y;
	mov.u32 	%r15, %ctaid.y;
	mov.u32 	%r16, %ntid.y;
	mad.lo.s32 	%r17, %r15, %r16, %r14;
	setp.ge.u32 	%p1, %r1, %r8;
	setp.ge.u32 	%p2, %r17, %r9;
	or.pred  	%p3, %p1, %p2;
	@%p3 bra 	$L__BB0_5;
	mad.lo.s32 	%r3, %r8, %r17, %r1;
	cvt.rn.f32.u32 	%f13, %r1;
	fma.rn.f32 	%f1, %f11, %f13, 0fC0000000;
	cvt.rn.f32.u32 	%f14, %r17;
	fma.rn.f32 	%f2, %f12, %f14, 0fBF900000;
	setp.lt.s32 	%p4, %r7, 1;
	mov.b32 	%r21, 0;
	@%p4 bra 	$L__BB0_4;
	mov.b32 	%r21, 0;
	mov.f32 	%f19, 0f00000000;
	mov.f32 	%f20, %f19;
	mov.f32 	%f21, %f19;
	mov.f32 	%f22, %f19;
$L__BB0_3:
	sub.f32 	%f16, %f20, %f19;
	add.f32 	%f7, %f1, %f16;
	add.f32 	%f17, %f22, %f22;
	fma.rn.f32 	%f21, %f17, %f21, %f2;
	add.s32 	%r21, %r21, 1;
	mul.f32 	%f20, %f7, %f7;
	mul.f32 	%f19, %f21, %f21;
	add.f32 	%f18, %f20, %f19;
	setp.lt.f32 	%p5, %f18, 0f40800000;
	setp.lt.s32 	%p6, %r21, %r7;
	and.pred  	%p7, %p5, %p6;
	mov.f32 	%f22, %f7;
	@%p7 bra 	$L__BB0_3;
$L__BB0_4:
	cvta.to.global.u64 	%rd2, %rd1;
	mul.wide.u32 	%rd3, %r3, 4;
	add.s64 	%rd4, %rd2, %rd3;
	st.global.u32 	[%rd4], %r21;
$L__BB0_5:
	ret;

}


// ===== COMPILED SASS (sm_100) =====

	.target	sm_100

	.elftype	@"ET_EXEC"


//--------------------- .note.nv.tkinfo           --------------------------
	.section	.note.nv.tkinfo,"",@"SHT_NOTE"
	.sectionflags	@"SHF_NOTE_NV_TKINFO"
	.tkinfo
        /*0018*/ 	.word	0x00000002
        /*0030*/ 	.string	""
        /*0030*/ 	.string	"ptxas"
        /*0030*/ 	.string	"Cuda compilation tools, release 13.0, V13.0.88"
        /*0030*/ 	.string	"Build cuda_13.0.r13.0/compiler.36424714_0"
        /*0030*/ 	.string	"-arch sm_100 -m 64 "



//--------------------- .note.nv.cuinfo           --------------------------
	.section	.note.nv.cuinfo,"",@"SHT_NOTE"
	.sectionflags	@"SHF_NOTE_NV_CUINFO"
        /*0018*/ 	.short	0x0002
        /*001a*/ 	.short	0x0064
        /*001c*/ 	.short	0x0082
	.zero		2


//--------------------- .nv.info                  --------------------------
	.section	.nv.info,"",@"SHT_CUDA_INFO"
	.align	4


	//----- nvinfo : EIATTR_REGCOUNT
	.align		4
        /*0000*/ 	.byte	0x04, 0x2f
        /*0002*/ 	.short	(.L_1 - .L_0)
	.align		4
.L_0:
        /*0004*/ 	.word	index@(_Z14iterMandelbrotiffiiPi)
        /*0008*/ 	.word	0x0000000e


	//----- nvinfo : EIATTR_FRAME_SIZE
	.align		4
.L_1:
        /*000c*/ 	.byte	0x04, 0x11
        /*000e*/ 	.short	(.L_3 - .L_2)
	.align		4
.L_2:
        /*0010*/ 	.word	index@(_Z14iterMandelbrotiffiiPi)
        /*0014*/ 	.word	0x00000000


	//----- nvinfo : EIATTR_MIN_STACK_SIZE
	.align		4
.L_3:
        /*0018*/ 	.byte	0x04, 0x12
        /*001a*/ 	.short	(.L_5 - .L_4)
	.align		4
.L_4:
        /*001c*/ 	.word	index@(_Z14iterMandelbrotiffiiPi)
        /*0020*/ 	.word	0x00000000
.L_5:


//--------------------- .nv.compat                --------------------------
	.section	.nv.compat,"",@"SHT_CUDA_COMPAT_INFO"
	.align	4
        /*0000*/ 	.byte	0x02, 0x09, 0x00, 0x00, 0x02, 0x02, 0x01, 0x00, 0x02, 0x05, 0x05, 0x00, 0x03, 0x07, 0x01, 0x01
        /*0010*/ 	.byte	0x02, 0x03, 0x00, 0x00, 0x02, 0x06, 0x01, 0x00, 0x04, 0x0b, 0x08, 0x00, 0x01, 0x00, 0x00, 0x00
        /*0020*/ 	.byte	0x00, 0x00, 0x00, 0x00


//--------------------- .nv.info._Z14iterMandelbrotiffiiPi --------------------------
	.section	.nv.info._Z14iterMandelbrotiffiiPi,"",@"SHT_CUDA_INFO"
	.sectionflags	@""
	.align	4


	//----- nvinfo : EIATTR_CUDA_API_VERSION
	.align		4
        /*0000*/ 	.byte	0x04, 0x37
        /*0002*/ 	.short	(.L_7 - .L_6)
.L_6:
        /*0004*/ 	.word	0x00000082


	//----- nvinfo : EIATTR_KPARAM_INFO
	.align		4
.L_7:
        /*0008*/ 	.byte	0x04, 0x17
        /*000a*/ 	.short	(.L_9 - .L_8)
.L_8:
        /*000c*/ 	.word	0x00000000
        /*0010*/ 	.short	0x0005
        /*0012*/ 	.short	0x0018
        /*0014*/ 	.byte	0x00, 0xf5, 0x21, 0x00


	//----- nvinfo : EIATTR_KPARAM_INFO
	.align		4
.L_9:
        /*0018*/ 	.byte	0x04, 0x17
        /*001a*/ 	.short	(.L_11 - .L_10)
.L_10:
        /*001c*/ 	.word	0x00000000
        /*0020*/ 	.short	0x0004
        /*0022*/ 	.short	0x0010
        /*0024*/ 	.byte	0x00, 0xf0, 0x11, 0x00


	//----- nvinfo : EIATTR_KPARAM_INFO
	.align		4
.L_11:
        /*0028*/ 	.byte	0x04, 0x17
        /*002a*/ 	.short	(.L_13 - .L_12)
.L_12:
        /*002c*/ 	.word	0x00000000
        /*0030*/ 	.short	0x0003
        /*0032*/ 	.short	0x000c
        /*0034*/ 	.byte	0x00, 0xf0, 0x11, 0x00


	//----- nvinfo : EIATTR_KPARAM_INFO
	.align		4
.L_13:
        /*0038*/ 	.byte	0x04, 0x17
        /*003a*/ 	.short	(.L_15 - .L_14)
.L_14:
        /*003c*/ 	.word	0x00000000
        /*0040*/ 	.short	0x0002
        /*0042*/ 	.short	0x0008
        /*0044*/ 	.byte	0x00, 0xf0, 0x11, 0x00


	//----- nvinfo : EIATTR_KPARAM_INFO
	.align		4
.L_15:
        /*0048*/ 	.byte	0x04, 0x17
        /*004a*/ 	.short	(.L_17 - .L_16)
.L_16:
        /*004c*/ 	.word	0x00000000
        /*0050*/ 	.short	0x0001
        /*0052*/ 	.short	0x0004
        /*0054*/ 	.byte	0x00, 0xf0, 0x11, 0x00


	//----- nvinfo : EIATTR_KPARAM_INFO
	.align		4
.L_17:
        /*0058*/ 	.byte	0x04, 0x17
        /*005a*/ 	.short	(.L_19 - .L_18)
.L_18:
        /*005c*/ 	.word	0x00000000
        /*0060*/ 	.short	0x0000
        /*0062*/ 	.short	0x0000
        /*0064*/ 	.byte	0x00, 0xf0, 0x11, 0x00


	//----- nvinfo : EIATTR_SPARSE_MMA_MASK
	.align		4
.L_19:
        /*0068*/ 	.byte	0x03, 0x50
        /*006a*/ 	.short	0x0000


	//----- nvinfo : EIATTR_MAXREG_COUNT
	.align		4
        /*006c*/ 	.byte	0x03, 0x1b
        /*006e*/ 	.short	0x00ff


	//----- nvinfo : EIATTR_MERCURY_ISA_VERSION
	.align		4
        /*0070*/ 	.byte	0x03, 0x5f
        /*0072*/ 	.short	0x0101


	//----- nvinfo : EIATTR_VRC_CTA_INIT_COUNT
	.align		4
        /*0074*/ 	.byte	0x02, 0x4a
	.zero		1
	.zero		1


	//----- nvinfo : EIATTR_EXIT_INSTR_OFFSETS
	.align		4
        /*0078*/ 	.byte	0x04, 0x1c
        /*007a*/ 	.short	(.L_21 - .L_20)


	//   ....[0]....
.L_20:
        /*007c*/ 	.word	0x000000d0


	//   ....[1]....
        /*0080*/ 	.word	0x000002d0


	//----- nvinfo : EIATTR_CRS_STACK_SIZE
	.align		4
.L_21:
        /*0084*/ 	.byte	0x04, 0x1e
        /*0086*/ 	.short	(.L_23 - .L_22)
.L_22:
        /*0088*/ 	.word	0x00000000


	//----- nvinfo : EIATTR_CBANK_PARAM_SIZE
	.align		4
.L_23:
        /*008c*/ 	.byte	0x03, 0x19
        /*008e*/ 	.short	0x0020


	//----- nvinfo : EIATTR_PARAM_CBANK
	.align		4
        /*0090*/ 	.byte	0x04, 0x0a
        /*0092*/ 	.short	(.L_25 - .L_24)
	.align		4
.L_24:
        /*0094*/ 	.word	index@(.nv.constant0._Z14iterMandelbrotiffiiPi)
        /*0098*/ 	.short	0x0380
        /*009a*/ 	.short	0x0020


	//----- nvinfo : EIATTR_SW_WAR
	.align		4
.L_25:
        /*009c*/ 	.byte	0x04, 0x36
        /*009e*/ 	.short	(.L_27 - .L_26)
.L_26:
        /*00a0*/ 	.word	0x00000008
.L_27:


//--------------------- .nv.callgraph             --------------------------
	.section	.nv.callgraph,"",@"SHT_CUDA_CALLGRAPH"
	.align	4
	.sectionentsize	8
	.align		4
        /*0000*/ 	.word	0x00000000
	.align		4
        /*0004*/ 	.word	0xffffffff
	.align		4
        /*0008*/ 	.word	0x00000000
	.align		4
        /*000c*/ 	.word	0xfffffffe
	.align		4
        /*0010*/ 	.word	0x00000000
	.align		4
        /*0014*/ 	.word	0xfffffffd
	.align		4
        /*0018*/ 	.word	0x00000000
	.align		4
        /*001c*/ 	.word	0xfffffffc


//--------------------- .text._Z14iterMandelbrotiffiiPi --------------------------
	.section	.text._Z14iterMandelbrotiffiiPi,"ax",@progbits
	.align	128
        .global         _Z14iterMandelbrotiffiiPi
        .type           _Z14iterMandelbrotiffiiPi,@function
        .size           _Z14iterMandelbrotiffiiPi,(.L_x_3 - _Z14iterMandelbrotiffiiPi)
        .other          _Z14iterMandelbrotiffiiPi,@"STO_CUDA_ENTRY STV_DEFAULT"
_Z14iterMandelbrotiffiiPi:
.text._Z14iterMandelbrotiffiiPi:
[----:B------:R-:W-:Y:S01]  /*0000*/  LDC R1, c[0x0][0x37c] ;  /* 0x0000df00ff017b82 */ /* 0x000fe20000000800 */
[----:B------:R-:W0:Y:S07]  /*0010*/  S2R R7, SR_TID.Y ;  /* 0x0000000000077919 */ /* 0x000e2e0000002200 */
[----:B------:R-:W1:Y:S01]  /*0020*/  LDC R3, c[0x0][0x360] ;  /* 0x0000d800ff037b82 */ /* 0x000e620000000800 */
[----:B------:R-:W2:Y:S01]  /*0030*/  LDCU UR6, c[0x0][0x390] ;  /* 0x00007200ff0677ac */ /* 0x000ea20008000800 */
[----:B------:R-:W1:Y:S01]  /*0040*/  S2R R0, SR_TID.X ;  /* 0x0000000000007919 */ /* 0x000e620000002100 */
[----:B------:R-:W3:Y:S05]  /*0050*/  LDCU UR7, c[0x0][0x38c] ;  /* 0x00007180ff0777ac */ /* 0x000eea0008000800 */
[----:B------:R-:W0:Y:S08]  /*0060*/  S2UR UR5, SR_CTAID.Y ;  /* 0x00000000000579c3 */ /* 0x000e300000002600 */
[----:B------:R-:W0:Y:S08]  /*0070*/  LDC R2, c[0x0][0x364] ;  /* 0x0000d900ff027b82 */ /* 0x000e300000000800 */
[----:B------:R-:W1:Y:S01]  /*0080*/  S2UR UR4, SR_CTAID.X ;  /* 0x00000000000479c3 */ /* 0x000e620000002500 */
[----:B0-----:R-:W-:-:S05]  /*0090*/  IMAD R7, R2, UR5, R7 ;  /* 0x0000000502077c24 */ /* 0x001fca000f8e0207 */
[----:B--2---:R-:W-:Y:S01]  /*00a0*/  ISETP.GE.U32.AND P0, PT, R7, UR6, PT ;  /* 0x0000000607007c0c */ /* 0x004fe2000bf06070 */
[----:B-1----:R-:W-:-:S05]  /*00b0*/  IMAD R0, R3, UR4, R0 ;  /* 0x0000000403007c24 */ /* 0x002fca000f8e0200 */
[----:B---3--:R-:W-:-:S13]  /*00c0*/  ISETP.GE.U32.OR P0, PT, R0, UR7, P0 ;  /* 0x0000000700007c0c */ /* 0x008fda0008706470 */
[----:B------:R-:W-:Y:S05]  /*00d0*/  @P0 EXIT ;  /* 0x000000000000094d */ /* 0x000fea0003800000 */
[----:B------:R-:W0:Y:S01]  /*00e0*/  LDC.64 R2, c[0x0][0x380] ;  /* 0x0000e000ff027b82 */ /* 0x000e220000000a00 */
[----:B------:R-:W-:Y:S01]  /*00f0*/  I2FP.F32.U32 R8, R7 ;  /* 0x0000000700087245 */ /* 0x000fe20000201000 */
[----:B------:R-:W-:Y:S01]  /*0100*/  IMAD R7, R7, UR7, R0 ;  /* 0x0000000707077c24 */ /* 0x000fe2000f8e0200 */
[----:B------:R-:W-:Y:S01]  /*0110*/  I2FP.F32.U32 R6, R0 ;  /* 0x0000000000067245 */ /* 0x000fe20000201000 */
[----:B------:R-:W1:Y:S04]  /*0120*/  LDCU.64 UR4, c[0x0][0x358] ;  /* 0x00006b00ff0477ac */ /* 0x000e680008000a00 */
[----:B------:R-:W2:Y:S08]  /*0130*/  LDC.64 R4, c[0x0][0x398] ;  /* 0x0000e600ff047b82 */ /* 0x000eb00000000a00 */
[----:B------:R-:W3:Y:S01]  /*0140*/  LDC R9, c[0x0][0x388] ;  /* 0x0000e200ff097b82 */ /* 0x000ee20000000800 */
[----:B0-----:R-:W-:Y:S01]  /*0150*/  ISETP.GE.AND P0, PT, R2, 0x1, PT ;  /* 0x000000010200780c */ /* 0x001fe20003f06270 */
[----:B------:R-:W-:Y:S01]  /*0160*/  FFMA R3, R6, R3, -2 ;  /* 0xc000000006037423 */ /* 0x000fe20000000003 */
[----:B--2---:R-:W-:-:S04]  /*0170*/  IMAD.WIDE.U32 R4, R7, 0x4, R4 ;  /* 0x0000000407047825 */ /* 0x004fc800078e0004 */
[----:B------:R-:W-:Y:S02]  /*0180*/  HFMA2 R7, -RZ, RZ, 0, 0 ;  /* 0x00000000ff077431 */ /* 0x000fe400000001ff */
[----:B---3--:R-:W-:-:S05]  /*0190*/  FFMA R8, R8, R9, -1.125 ;  /* 0xbf90000008087423 */ /* 0x008fca0000000009 */
[----:B-1----:R-:W-:Y:S05]  /*01a0*/  @!P0 BRA `(.L_x_0) ;  /* 0x0000000000448947 */ /* 0x002fea0003800000 */
[----:B------:R-:W-:Y:S01]  /*01b0*/  BSSY.RECONVERGENT B0, `(.L_x_0) ;  /* 0x0000010000007945 */ /* 0x000fe20003800200 */
[----:B------:R-:W-:Y:S02]  /*01c0*/  CS2R R6, SRZ ;  /* 0x0000000000067805 */ /* 0x000fe4000001ff00 */
[----:B------:R-:W-:Y:S02]  /*01d0*/  MOV R0, RZ ;  /* 0x000000ff00007202 */ /* 0x000fe40000000f00 */
[----:B------:R-:W-:Y:S02]  /*01e0*/  MOV R9, RZ ;  /* 0x000000ff00097202 */ /* 0x000fe40000000f00 */
[----:B------:R-:W-:-:S07]  /*01f0*/  MOV R11, RZ ;  /* 0x000000ff000b7202 */ /* 0x000fce0000000f00 */
.L_x_1:
[----:B------:R-:W-:Y:S01]  /*0200*/  FADD R0, R9, -R0 ;  /* 0x8000000009007221 */ /* 0x000fe20000000000 */
[----:B------:R-:W-:Y:S01]  /*0210*/  FADD R9, R6, R6 ;  /* 0x0000000606097221 */ /* 0x000fe20000000000 */
[----:B------:R-:W-:Y:S02]  /*0220*/  IADD3 R7, PT, PT, R7, 0x1, RZ ;  /* 0x0000000107077810 */ /* 0x000fe40007ffe0ff */
[----:B------:R-:W-:Y:S01]  /*0230*/  FADD R6, R3, R0 ;  /* 0x0000000003067221 */ /* 0x000fe20000000000 */
[----:B------:R-:W-:Y:S01]  /*0240*/  FFMA R11, R9, R11, R8 ;  /* 0x0000000b090b7223 */ /* 0x000fe20000000008 */
[----:B------:R-:W-:Y:S02]  /*0250*/  ISETP.GE.AND P0, PT, R7, R2, PT ;  /* 0x000000020700720c */ /* 0x000fe40003f06270 */
[----:B------:R-:W-:Y:S01]  /*0260*/  FMUL R9, R6, R6 ;  /* 0x0000000606097220 */ /* 0x000fe20000400000 */
[----:B------:R-:W-:-:S04]  /*0270*/  FMUL R0, R11, R11 ;  /* 0x0000000b0b007220 */ /* 0x000fc80000400000 */
[----:B------:R-:W-:-:S05]  /*0280*/  FADD R10, R9, R0 ;  /* 0x00000000090a7221 */ /* 0x000fca0000000000 */
[----:B------:R-:W-:-:S13]  /*0290*/  FSETP.LT.AND P1, PT, R10, 4, PT ;  /* 0x408000000a00780b */ /* 0x000fda0003f21000 */
[----:B------:R-:W-:Y:S05]  /*02a0*/  @!P0 BRA P1, `(.L_x_1) ;  /* 0xfffffffc00d48947 */ /* 0x000fea000083ffff */
[----:B------:R-:W-:Y:S05]  /*02b0*/  BSYNC.RECONVERGENT B0 ;  /* 0x0000000000007941 */ /* 0x000fea0003800200 */
.L_x_0:
[----:B------:R-:W-:Y:S01]  /*02c0*/  STG.E desc[UR4][R4.64], R7 ;  /* 0x0000000704007986 */ /* 0x000fe2000c101904 */
[----:B------:R-:W-:Y:S05]  /*02d0*/  EXIT ;  /* 0x000000000000794d */ /* 0x000fea0003800000 */
.L_x_2:
[----:B------:R-:W-:-:S00]  /*02e0*/  BRA `(.L_x_2) ;  /* 0xfffffffc00fc7947 */ /* 0x000fc0000383ffff */
[----:B------:R-:W-:-:S00]  /*02f0*/  NOP ;  /* 0x0000000000007918 */ /* 0x000fc00000000000 */
        /* <DEDUP_REMOVED lines=8> */
.L_x_3:


//--------------------- .nv.shared.reserved.0     --------------------------
	.section	.nv.shared.reserved.0,"aw",@nobits
	.weak		__nv_reservedSMEM_offset_0_alias
	.size		__nv_reservedSMEM_offset_0_alias, 0, 64
	.other		__nv_reservedSMEM_offset_0_alias,@"STO_CUDA_RESERVED_SHARED STV_DEFAULT"
__nv_reservedSMEM_offset_0_alias:
	.zero		0
	.zero		64


//--------------------- .nv.constant0._Z14iterMandelbrotiffiiPi --------------------------
	.section	.nv.constant0._Z14iterMandelbrotiffiiPi,"a",@progbits
	.sectionflags	@""
	.align	4
.nv.constant0._Z14iterMandelbrotiffiiPi:
	.zero		928


//--------------------- SYMBOLS --------------------------

	.type		.nv.reservedSmem.offset0,@object
	.size		.nv.reservedSmem.offset0,0x4
